	.headerflags	@"EF_CUDA_TEXMODE_UNIFIED EF_CUDA_64BIT_ADDRESS EF_CUDA_ACCELERATORS EF_CUDA_SM90 EF_CUDA_VIRTUAL_SM(EF_CUDA_SM90)"
	.elftype	@"ET_EXEC"


//--------------------- .nv.info                  --------------------------
	.section	.nv.info,"",@"SHT_CUDA_INFO"
	.align	4


	//----- nvinfo : EIATTR_REGCOUNT
	.align		4
        /*0000*/ 	.byte	0x04, 0x2f
        /*0002*/ 	.short	(.L_1 - .L_0)
	.align		4
.L_0:
        /*0004*/ 	.word	index@(triton_poi_fused_convolution_31)
        /*0008*/ 	.word	0x0000000c


	//----- nvinfo : EIATTR_MIN_STACK_SIZE
	.align		4
.L_1:
        /*000c*/ 	.byte	0x04, 0x12
        /*000e*/ 	.short	(.L_3 - .L_2)
	.align		4
.L_2:
        /*0010*/ 	.word	index@(triton_poi_fused_convolution_31)
        /*0014*/ 	.word	0x00000000


	//----- nvinfo : EIATTR_FRAME_SIZE
	.align		4
.L_3:
        /*0018*/ 	.byte	0x04, 0x11
        /*001a*/ 	.short	(.L_5 - .L_4)
	.align		4
.L_4:
        /*001c*/ 	.word	index@(triton_poi_fused_convolution_31)
        /*0020*/ 	.word	0x00000000


	//----- nvinfo : EIATTR_MIN_STACK_SIZE
	.align		4
.L_5:
        /*0024*/ 	.byte	0x04, 0x12
        /*0026*/ 	.short	(.L_7 - .L_6)
	.align		4
.L_6:
        /*0028*/ 	.word	index@(triton_poi_fused_convolution_31)
        /*002c*/ 	.word	0x00000000
.L_7:


//--------------------- .nv.info.triton_poi_fused_convolution_31 --------------------------
	.section	.nv.info.triton_poi_fused_convolution_31,"",@"SHT_CUDA_INFO"
	.sectionflags	@""
	.align	4


	//----- nvinfo : EIATTR_CUDA_API_VERSION
	.align		4
        /*0000*/ 	.byte	0x04, 0x37
        /*0002*/ 	.short	(.L_9 - .L_8)
.L_8:
        /*0004*/ 	.word	0x0000007c


	//----- nvinfo : EIATTR_KPARAM_INFO
	.align		4
.L_9:
        /*0008*/ 	.byte	0x04, 0x17
        /*000a*/ 	.short	(.L_11 - .L_10)
.L_10:
        /*000c*/ 	.word	0x00000000
        /*0010*/ 	.short	0x0002
        /*0012*/ 	.short	0x0010
        /*0014*/ 	.byte	0x00, 0xf0, 0x11, 0x00


	//----- nvinfo : EIATTR_KPARAM_INFO
	.align		4
.L_11:
        /*0018*/ 	.byte	0x04, 0x17
        /*001a*/ 	.short	(.L_13 - .L_12)
.L_12:
        /*001c*/ 	.word	0x00000000
        /*0020*/ 	.short	0x0001
        /*0022*/ 	.short	0x0008
        /*0024*/ 	.byte	0x00, 0xf4, 0x21, 0x00


	//----- nvinfo : EIATTR_KPARAM_INFO
	.align		4
.L_13:
        /*0028*/ 	.byte	0x04, 0x17
        /*002a*/ 	.short	(.L_15 - .L_14)
.L_14:
        /*002c*/ 	.word	0x00000000
        /*0030*/ 	.short	0x0000
        /*0032*/ 	.short	0x0000
        /*0034*/ 	.byte	0x00, 0xf4, 0x21, 0x00


	//----- nvinfo : EIATTR_SPARSE_MMA_MASK
	.align		4
.L_15:
        /*0038*/ 	.byte	0x03, 0x50
        /*003a*/ 	.short	0x0000


	//----- nvinfo : EIATTR_MAXREG_COUNT
	.align		4
        /*003c*/ 	.byte	0x03, 0x1b
        /*003e*/ 	.short	0x00ff


	//----- nvinfo : EIATTR_EXIT_INSTR_OFFSETS
	.align		4
        /*0040*/ 	.byte	0x04, 0x1c
        /*0042*/ 	.short	(.L_17 - .L_16)


	//   ....[0]....
.L_16:
        /*0044*/ 	.word	0x00000170


	//   ....[1]....
        /*0048*/ 	.word	0x00000190


	//----- nvinfo : EIATTR_REQNTID
	.align		4
.L_17:
        /*004c*/ 	.byte	0x04, 0x10
        /*004e*/ 	.short	(.L_19 - .L_18)
.L_18:
        /*0050*/ 	.word	0x00000080
        /*0054*/ 	.word	0x00000001
        /*0058*/ 	.word	0x00000001


	//----- nvinfo : EIATTR_CBANK_PARAM_SIZE
	.align		4
.L_19:
        /*005c*/ 	.byte	0x03, 0x19
        /*005e*/ 	.short	0x0014


	//----- nvinfo : EIATTR_PARAM_CBANK
	.align		4
        /*0060*/ 	.byte	0x04, 0x0a
        /*0062*/ 	.short	(.L_21 - .L_20)
	.align		4
.L_20:
        /*0064*/ 	.word	index@(.nv.constant0.triton_poi_fused_convolution_31)
        /*0068*/ 	.short	0x0210
        /*006a*/ 	.short	0x0014


	//----- nvinfo : EIATTR_SW_WAR
	.align		4
.L_21:
        /*006c*/ 	.byte	0x04, 0x36
        /*006e*/ 	.short	(.L_23 - .L_22)
.L_22:
        /*0070*/ 	.word	0x00000008
.L_23:


//--------------------- .nv.callgraph             --------------------------
	.section	.nv.callgraph,"",@"SHT_CUDA_CALLGRAPH"
	.align	4
	.sectionentsize	8
	.align		4
        /*0000*/ 	.word	0x00000000
	.align		4
        /*0004*/ 	.word	0xffffffff
	.align		4
        /*0008*/ 	.word	0x00000000
	.align		4
        /*000c*/ 	.word	0xfffffffe
	.align		4
        /*0010*/ 	.word	0x00000000
	.align		4
        /*0014*/ 	.word	0xfffffffd
	.align		4
        /*0018*/ 	.word	0x00000000
	.align		4
        /*001c*/ 	.word	0xfffffffc


//--------------------- .text.triton_poi_fused_convolution_31 --------------------------
	.section	.text.triton_poi_fused_convolution_31,"ax",@progbits
	.align	128
        .global         triton_poi_fused_convolution_31
        .type           triton_poi_fused_convolution_31,@function
        .size           triton_poi_fused_convolution_31,(.L_x_1 - triton_poi_fused_convolution_31)
        .other          triton_poi_fused_convolution_31,@"STO_CUDA_ENTRY STV_DEFAULT"
triton_poi_fused_convolution_31:
.text.triton_poi_fused_convolution_31:
[----:B------:R-:W0:Y:S02]  /*0000*/  LDC R1, c[0x0][0x28] ;  /* 0x00000a00ff017b82 */ /* 0x000e240000000800 */
[----:B------:R-:W1:Y:S01]  /*0010*/  S2R R0, SR_TID.X ;  /* 0x0000000000007919 */ /* 0x000e620000002100 */
[----:B------:R-:W-:Y:S01]  /*0020*/  HFMA2.MMA R6, -RZ, RZ, 0, 0 ;  /* 0x00000000ff067435 */ /* 0x000fe200000001ff */
[----:B------:R-:W2:Y:S01]  /*0030*/  LDC.64 R4, c[0x0][0x218] ;  /* 0x00008600ff047b82 */ /* 0x000ea20000000a00 */
[----:B------:R-:W-:Y:S01]  /*0040*/  ULDC.64 UR4, c[0x0][0x208] ;  /* 0x0000820000047ab9 */ /* 0x000fe20000000a00 */
[----:B------:R-:W3:Y:S06]  /*0050*/  S2R R7, SR_CTAID.X ;  /* 0x0000000000077919 */ /* 0x000eec0000002500 */
[----:B------:R-:W4:Y:S01]  /*0060*/  LDC.64 R2, c[0x0][0x210] ;  /* 0x00008400ff027b82 */ /* 0x000f220000000a00 */
[----:B-1----:R-:W-:-:S04]  /*0070*/  SHF.L.U32 R0, R0, 0x1, RZ ;  /* 0x0000000100007819 */ /* 0x002fc800000006ff */
[----:B------:R-:W-:-:S04]  /*0080*/  LOP3.LUT R0, R0, 0xfe, RZ, 0xc0, !PT ;  /* 0x000000fe00007812 */ /* 0x000fc800078ec0ff */
[----:B---3--:R-:W-:-:S04]  /*0090*/  LEA R7, R7, R0, 0x8 ;  /* 0x0000000007077211 */ /* 0x008fc800078e40ff */
[C---:B------:R-:W-:Y:S01]  /*00a0*/  ISETP.GE.AND P0, PT, R7.reuse, 0x5b8, PT ;  /* 0x000005b80700780c */ /* 0x040fe20003f06270 */
[----:B------:R-:W-:-:S04]  /*00b0*/  IMAD.HI R0, R7, -0x4cf09cad, R6 ;  /* 0xb30f635307007827 */ /* 0x000fc800078e0206 */
[----:B----4-:R-:W-:Y:S01]  /*00c0*/  IMAD.WIDE R2, R7, 0x4, R2 ;  /* 0x0000000407027825 */ /* 0x010fe200078e0202 */
[----:B------:R-:W-:-:S04]  /*00d0*/  SHF.R.U32.HI R9, RZ, 0x1f, R0 ;  /* 0x0000001fff097819 */ /* 0x000fc80000011600 */
[----:B------:R-:W-:-:S05]  /*00e0*/  LEA.HI.SX32 R9, R0, R9, 0x18 ;  /* 0x0000000900097211 */ /* 0x000fca00078fc2ff */
[----:B------:R-:W-:Y:S01]  /*00f0*/  IMAD R9, R9, -0x16e, R7 ;  /* 0xfffffe9209097824 */ /* 0x000fe200078e0207 */
[----:B------:R-:W-:-:S03]  /*0100*/  MOV R7, RZ ;  /* 0x000000ff00077202 */ /* 0x000fc60000000f00 */
[----:B--2---:R-:W-:Y:S01]  /*0110*/  IMAD.WIDE R4, R9, 0x4, R4 ;  /* 0x0000000409047825 */ /* 0x004fe200078e0204 */
[----:B------:R-:W-:Y:S02]  /*0120*/  CS2R R8, SRZ ;  /* 0x0000000000087805 */ /* 0x000fe4000001ff00 */
[----:B------:R-:W2:Y:S04]  /*0130*/  @!P0 LDG.E.64 R6, desc[UR4][R2.64] ;  /* 0x0000000402068981 */ /* 0x000ea8000c1e1b00 */
[----:B------:R-:W2:Y:S02]  /*0140*/  @!P0 LDG.E.EL.64 R8, desc[UR4][R4.64] ;  /* 0x0000000404088981 */ /* 0x000ea4000c2e1b00 */
[----:B--2---:R-:W-:Y:S01]  /*0150*/  FADD R6, R8, R6 ;  /* 0x0000000608067221 */ /* 0x004fe20000000000 */
[----:B------:R-:W-:Y:S01]  /*0160*/  FADD R7, R9, R7 ;  /* 0x0000000709077221 */ /* 0x000fe20000000000 */
[----:B------:R-:W-:Y:S06]  /*0170*/  @P0 EXIT ;  /* 0x000000000000094d */ /* 0x000fec0003800000 */
[----:B------:R-:W-:Y:S01]  /*0180*/  STG.E.64 desc[UR4][R2.64], R6 ;  /* 0x0000000602007986 */ /* 0x000fe2000c101b04 */
[----:B------:R-:W-:Y:S05]  /*0190*/  EXIT ;  /* 0x000000000000794d */ /* 0x000fea0003800000 */
.L_x_0:
[----:B------:R-:W-:-:S00]  /*01a0*/  BRA `(.L_x_0) ;  /* 0xfffffffc00fc7947 */ /* 0x000fc0000383ffff */
[----:B------:R-:W-:-:S00]  /*01b0*/  NOP ;  /* 0x0000000000007918 */ /* 0x000fc00000000000 */
        /* <DEDUP_REMOVED lines=12> */
.L_x_1:


//--------------------- .nv.constant0.triton_poi_fused_convolution_31 --------------------------
	.section	.nv.constant0.triton_poi_fused_convolution_31,"a",@progbits
	.sectionflags	@""
	.align	4
.nv.constant0.triton_poi_fused_convolution_31:
	.zero		548
